//
// Generated by NVIDIA NVVM Compiler
//
// Compiler Build ID: CL-36424714
// Cuda compilation tools, release 13.0, V13.0.88
// Based on NVVM 20.0.0
//

.version 9.0
.target sm_100
.address_size 64

	// .globl	_Z10flipVectorPiS_

.visible .entry _Z10flipVectorPiS_(
	.param .u64 .ptr .align 1 _Z10flipVectorPiS__param_0,
	.param .u64 .ptr .align 1 _Z10flipVectorPiS__param_1
)
{
	.reg .b32 	%r<8>;
	.reg .b64 	%rd<9>;

	ld.param.u64 	%rd1, [_Z10flipVectorPiS__param_0];
	ld.param.u64 	%rd2, [_Z10flipVectorPiS__param_1];
	cvta.to.global.u64 	%rd3, %rd2;
	cvta.to.global.u64 	%rd4, %rd1;
	mov.u32 	%r1, %tid.x;
	mov.u32 	%r2, %ctaid.x;
	mov.u32 	%r3, %ntid.x;
	mad.lo.s32 	%r4, %r2, %r3, %r1;
	mul.wide.s32 	%rd5, %r4, 4;
	add.s64 	%rd6, %rd4, %rd5;
	ld.global.u32 	%r5, [%rd6];
	not.b32 	%r6, %r4;
	add.s32 	%r7, %r3, %r6;
	mul.wide.u32 	%rd7, %r7, 4;
	add.s64 	%rd8, %rd3, %rd7;
	st.global.u32 	[%rd8], %r5;
	ret;

}


// ===== COMPILED SASS (sm_100) =====

	.target	sm_100

	.elftype	@"ET_EXEC"


//--------------------- .note.nv.tkinfo           --------------------------
	.section	.note.nv.tkinfo,"",@"SHT_NOTE"
	.sectionflags	@"SHF_NOTE_NV_TKINFO"
	.tkinfo
        /*0018*/ 	.word	0x00000002
        /*0030*/ 	.string	""
        /*0030*/ 	.string	"ptxas"
        /*0030*/ 	.string	"Cuda compilation tools, release 13.0, V13.0.88"
        /*0030*/ 	.string	"Build cuda_13.0.r13.0/compiler.36424714_0"
        /*0030*/ 	.string	"-arch sm_100 -m 64 "



//--------------------- .note.nv.cuinfo           --------------------------
	.section	.note.nv.cuinfo,"",@"SHT_NOTE"
	.sectionflags	@"SHF_NOTE_NV_CUINFO"
        /*0018*/ 	.short	0x0002
        /*001a*/ 	.short	0x0064
        /*001c*/ 	.short	0x0082
	.zero		2


//--------------------- .nv.info                  --------------------------
	.section	.nv.info,"",@"SHT_CUDA_INFO"
	.align	4


	//----- nvinfo : EIATTR_REGCOUNT
	.align		4
        /*0000*/ 	.byte	0x04, 0x2f
        /*0002*/ 	.short	(.L_1 - .L_0)
	.align		4
.L_0:
        /*0004*/ 	.word	index@(_Z10flipVectorPiS_)
        /*0008*/ 	.word	0x0000000a


	//----- nvinfo : EIATTR_FRAME_SIZE
	.align		4
.L_1:
        /*000c*/ 	.byte	0x04, 0x11
        /*000e*/ 	.short	(.L_3 - .L_2)
	.align		4
.L_2:
        /*0010*/ 	.word	index@(_Z10flipVectorPiS_)
        /*0014*/ 	.word	0x00000000


	//----- nvinfo : EIATTR_MIN_STACK_SIZE
	.align		4
.L_3:
        /*0018*/ 	.byte	0x04, 0x12
        /*001a*/ 	.short	(.L_5 - .L_4)
	.align		4
.L_4:
        /*001c*/ 	.word	index@(_Z10flipVectorPiS_)
        /*0020*/ 	.word	0x00000000
.L_5:


//--------------------- .nv.compat                --------------------------
	.section	.nv.compat,"",@"SHT_CUDA_COMPAT_INFO"
	.align	4
        /*0000*/ 	.byte	0x02, 0x09, 0x00, 0x00, 0x02, 0x02, 0x01, 0x00, 0x02, 0x05, 0x05, 0x00, 0x03, 0x07, 0x01, 0x01
        /*0010*/ 	.byte	0x02, 0x03, 0x00, 0x00, 0x02, 0x06, 0x01, 0x00, 0x04, 0x0b, 0x08, 0x00, 0x09, 0x00, 0x00, 0x00
        /*0020*/ 	.byte	0x00, 0x00, 0x00, 0x00


//--------------------- .nv.info._Z10flipVectorPiS_ --------------------------
	.section	.nv.info._Z10flipVectorPiS_,"",@"SHT_CUDA_INFO"
	.sectionflags	@""
	.align	4


	//----- nvinfo : EIATTR_CUDA_API_VERSION
	.align		4
        /*0000*/ 	.byte	0x04, 0x37
        /*0002*/ 	.short	(.L_7 - .L_6)
.L_6:
        /*0004*/ 	.word	0x00000082


	//----- nvinfo : EIATTR_KPARAM_INFO
	.align		4
.L_7:
        /*0008*/ 	.byte	0x04, 0x17
        /*000a*/ 	.short	(.L_9 - .L_8)
.L_8:
        /*000c*/ 	.word	0x00000000
        /*0010*/ 	.short	0x0001
        /*0012*/ 	.short	0x0008
        /*0014*/ 	.byte	0x00, 0xf5, 0x21, 0x00


	//----- nvinfo : EIATTR_KPARAM_INFO
	.align		4
.L_9:
        /*0018*/ 	.byte	0x04, 0x17
        /*001a*/ 	.short	(.L_11 - .L_10)
.L_10:
        /*001c*/ 	.word	0x00000000
        /*0020*/ 	.short	0x0000
        /*0022*/ 	.short	0x0000
        /*0024*/ 	.byte	0x00, 0xf5, 0x21, 0x00


	//----- nvinfo : EIATTR_SPARSE_MMA_MASK
	.align		4
.L_11:
        /*0028*/ 	.byte	0x03, 0x50
        /*002a*/ 	.short	0x0000


	//----- nvinfo : EIATTR_MAXREG_COUNT
	.align		4
        /*002c*/ 	.byte	0x03, 0x1b
        /*002e*/ 	.short	0x00ff


	//----- nvinfo : EIATTR_MERCURY_ISA_VERSION
	.align		4
        /*0030*/ 	.byte	0x03, 0x5f
        /*0032*/ 	.short	0x0101


	//----- nvinfo : EIATTR_VRC_CTA_INIT_COUNT
	.align		4
        /*0034*/ 	.byte	0x02, 0x4a
	.zero		1
	.zero		1


	//----- nvinfo : EIATTR_EXIT_INSTR_OFFSETS
	.align		4
        /*0038*/ 	.byte	0x04, 0x1c
        /*003a*/ 	.short	(.L_13 - .L_12)


	//   ....[0]....
.L_12:
        /*003c*/ 	.word	0x000000e0


	//----- nvinfo : EIATTR_CBANK_PARAM_SIZE
	.align		4
.L_13:
        /*0040*/ 	.byte	0x03, 0x19
        /*0042*/ 	.short	0x0010


	//----- nvinfo : EIATTR_PARAM_CBANK
	.align		4
        /*0044*/ 	.byte	0x04, 0x0a
        /*0046*/ 	.short	(.L_15 - .L_14)
	.align		4
.L_14:
        /*0048*/ 	.word	index@(.nv.constant0._Z10flipVectorPiS_)
        /*004c*/ 	.short	0x0380
        /*004e*/ 	.short	0x0010


	//----- nvinfo : EIATTR_SW_WAR
	.align		4
.L_15:
        /*0050*/ 	.byte	0x04, 0x36
        /*0052*/ 	.short	(.L_17 - .L_16)
.L_16:
        /*0054*/ 	.word	0x00000008
.L_17:


//--------------------- .nv.callgraph             --------------------------
	.section	.nv.callgraph,"",@"SHT_CUDA_CALLGRAPH"
	.align	4
	.sectionentsize	8
	.align		4
        /*0000*/ 	.word	0x00000000
	.align		4
        /*0004*/ 	.word	0xffffffff
	.align		4
        /*0008*/ 	.word	0x00000000
	.align		4
        /*000c*/ 	.word	0xfffffffe
	.align		4
        /*0010*/ 	.word	0x00000000
	.align		4
        /*0014*/ 	.word	0xfffffffd
	.align		4
        /*0018*/ 	.word	0x00000000
	.align		4
        /*001c*/ 	.word	0xfffffffc


//--------------------- .text._Z10flipVectorPiS_  --------------------------
	.section	.text._Z10flipVectorPiS_,"ax",@progbits
	.align	128
        .global         _Z10flipVectorPiS_
        .type           _Z10flipVectorPiS_,@function
        .size           _Z10flipVectorPiS_,(.L_x_1 - _Z10flipVectorPiS_)
        .other          _Z10flipVectorPiS_,@"STO_CUDA_ENTRY STV_DEFAULT"
_Z10flipVectorPiS_:
.text._Z10flipVectorPiS_:
[----:B------:R-:W-:Y:S01]  /*0000*/  LDC R1, c[0x0][0x37c] ;  /* 0x0000df00ff017b82 */ /* 0x000fe20000000800 */
[----:B------:R-:W0:Y:S07]  /*0010*/  S2R R7, SR_TID.X ;  /* 0x0000000000077919 */ /* 0x000e2e0000002100 */
[----:B------:R-:W0:Y:S01]  /*0020*/  S2UR UR6, SR_CTAID.X ;  /* 0x00000000000679c3 */ /* 0x000e220000002500 */
[----:B------:R-:W1:Y:S07]  /*0030*/  LDCU.64 UR4, c[0x0][0x358] ;  /* 0x00006b00ff0477ac */ /* 0x000e6e0008000a00 */
[----:B------:R-:W0:Y:S08]  /*0040*/  LDC R0, c[0x0][0x360] ;  /* 0x0000d800ff007b82 */ /* 0x000e300000000800 */
[----:B------:R-:W2:Y:S08]  /*0050*/  LDC.64 R2, c[0x0][0x380] ;  /* 0x0000e000ff027b82 */ /* 0x000eb00000000a00 */
[----:B------:R-:W3:Y:S01]  /*0060*/  LDC.64 R4, c[0x0][0x388] ;  /* 0x0000e200ff047b82 */ /* 0x000ee20000000a00 */
[----:B0-----:R-:W-:-:S04]  /*0070*/  IMAD R7, R0, UR6, R7 ;  /* 0x0000000600077c24 */ /* 0x001fc8000f8e0207 */
[----:B--2---:R-:W-:-:S06]  /*0080*/  IMAD.WIDE R2, R7, 0x4, R2 ;  /* 0x0000000407027825 */ /* 0x004fcc00078e0202 */
[----:B-1----:R-:W2:Y:S01]  /*0090*/  LDG.E R3, desc[UR4][R2.64] ;  /* 0x0000000402037981 */ /* 0x002ea2000c1e1900 */
[----:B------:R-:W-:-:S04]  /*00a0*/  LOP3.LUT R7, RZ, R7, RZ, 0x33, !PT ;  /* 0x00000007ff077212 */ /* 0x000fc800078e33ff */
[----:B------:R-:W-:-:S05]  /*00b0*/  IADD3 R7, PT, PT, R7, R0, RZ ;  /* 0x0000000007077210 */ /* 0x000fca0007ffe0ff */
[----:B---3--:R-:W-:-:S05]  /*00c0*/  IMAD.WIDE.U32 R4, R7, 0x4, R4 ;  /* 0x0000000407047825 */ /* 0x008fca00078e0004 */
[----:B--2---:R-:W-:Y:S01]  /*00d0*/  STG.E desc[UR4][R4.64], R3 ;  /* 0x0000000304007986 */ /* 0x004fe2000c101904 */
[----:B------:R-:W-:Y:S05]  /*00e0*/  EXIT ;  /* 0x000000000000794d */ /* 0x000fea0003800000 */
.L_x_0:
[----:B------:R-:W-:-:S00]  /*00f0*/  BRA `(.L_x_0) ;  /* 0xfffffffc00fc7947 */ /* 0x000fc0000383ffff */
[----:B------:R-:W-:-:S00]  /*0100*/  NOP ;  /* 0x0000000000007918 */ /* 0x000fc00000000000 */
[----:B------:R-:W-:-:S00]  /*0110*/  NOP ;  /* 0x0000000000007918 */ /* 0x000fc00000000000 */
[----:B------:R-:W-:-:S00]  /*0120*/  NOP ;  /* 0x0000000000007918 */ /* 0x000fc00000000000 */
[----:B------:R-:W-:-:S00]  /*0130*/  NOP ;  /* 0x0000000000007918 */ /* 0x000fc00000000000 */
[----:B------:R-:W-:-:S00]  /*0140*/  NOP ;  /* 0x0000000000007918 */ /* 0x000fc00000000000 */
[----:B------:R-:W-:-:S00]  /*0150*/  NOP ;  /* 0x0000000000007918 */ /* 0x000fc00000000000 */
[----:B------:R-:W-:-:S00]  /*0160*/  NOP ;  /* 0x0000000000007918 */ /* 0x000fc00000000000 */
[----:B------:R-:W-:-:S00]  /*0170*/  NOP ;  /* 0x0000000000007918 */ /* 0x000fc00000000000 */
.L_x_1:


//--------------------- .nv.shared.reserved.0     --------------------------
	.section	.nv.shared.reserved.0,"aw",@nobits
	.weak		__nv_reservedSMEM_offset_0_alias
	.size		__nv_reservedSMEM_offset_0_alias, 0, 64
	.other		__nv_reservedSMEM_offset_0_alias,@"STO_CUDA_RESERVED_SHARED STV_DEFAULT"
__nv_reservedSMEM_offset_0_alias:
	.zero		0
	.zero		64


//--------------------- .nv.constant0._Z10flipVectorPiS_ --------------------------
	.section	.nv.constant0._Z10flipVectorPiS_,"a",@progbits
	.sectionflags	@""
	.align	4
.nv.constant0._Z10flipVectorPiS_:
	.zero		912


//--------------------- SYMBOLS --------------------------

	.type		.nv.reservedSmem.offset0,@object
	.size		.nv.reservedSmem.offset0,0x4
